	.headerflags	@"EF_CUDA_TEXMODE_UNIFIED EF_CUDA_64BIT_ADDRESS EF_CUDA_SM89 EF_CUDA_VIRTUAL_SM(EF_CUDA_SM89)"
	.elftype	@"ET_EXEC"


//--------------------- .nv.info                  --------------------------
	.section	.nv.info,"",@"SHT_CUDA_INFO"
	.align	4


	//----- nvinfo : EIATTR_REGCOUNT
	.align		4
        /*0000*/ 	.byte	0x04, 0x2f
        /*0002*/ 	.short	(.L_1 - .L_0)
	.align		4
.L_0:
        /*0004*/ 	.word	index@(triton_poi_fused_add_neg_19)
        /*0008*/ 	.word	0x00000012


	//----- nvinfo : EIATTR_FRAME_SIZE
	.align		4
.L_1:
        /*000c*/ 	.byte	0x04, 0x11
        /*000e*/ 	.short	(.L_3 - .L_2)
	.align		4
.L_2:
        /*0010*/ 	.word	index@(triton_poi_fused_add_neg_19)
        /*0014*/ 	.word	0x00000000


	//----- nvinfo : EIATTR_MIN_STACK_SIZE
	.align		4
.L_3:
        /*0018*/ 	.byte	0x04, 0x12
        /*001a*/ 	.short	(.L_5 - .L_4)
	.align		4
.L_4:
        /*001c*/ 	.word	index@(triton_poi_fused_add_neg_19)
        /*0020*/ 	.word	0x00000000
.L_5:


//--------------------- .nv.info.triton_poi_fused_add_neg_19 --------------------------
	.section	.nv.info.triton_poi_fused_add_neg_19,"",@"SHT_CUDA_INFO"
	.sectionflags	@""
	.align	4


	//----- nvinfo : EIATTR_CUDA_API_VERSION
	.align		4
        /*0000*/ 	.byte	0x04, 0x37
        /*0002*/ 	.short	(.L_7 - .L_6)
.L_6:
        /*0004*/ 	.word	0x00000080


	//----- nvinfo : EIATTR_PARAM_CBANK
	.align		4
.L_7:
        /*0008*/ 	.byte	0x04, 0x0a
        /*000a*/ 	.short	(.L_9 - .L_8)
	.align		4
.L_8:
        /*000c*/ 	.word	index@(.nv.constant0.triton_poi_fused_add_neg_19)
        /*0010*/ 	.short	0x0160
        /*0012*/ 	.short	0x0040


	//----- nvinfo : EIATTR_CBANK_PARAM_SIZE
	.align		4
.L_9:
        /*0014*/ 	.byte	0x03, 0x19
        /*0016*/ 	.short	0x0040


	//----- nvinfo : EIATTR_KPARAM_INFO
	.align		4
        /*0018*/ 	.byte	0x04, 0x17
        /*001a*/ 	.short	(.L_11 - .L_10)
.L_10:
        /*001c*/ 	.word	0x00000000
        /*0020*/ 	.short	0x0007
        /*0022*/ 	.short	0x0038
        /*0024*/ 	.byte	0x00, 0xf4, 0x21, 0x00


	//----- nvinfo : EIATTR_KPARAM_INFO
	.align		4
.L_11:
        /*0028*/ 	.byte	0x04, 0x17
        /*002a*/ 	.short	(.L_13 - .L_12)
.L_12:
        /*002c*/ 	.word	0x00000000
        /*0030*/ 	.short	0x0006
        /*0032*/ 	.short	0x0030
        /*0034*/ 	.byte	0x00, 0xf0, 0x11, 0x00


	//----- nvinfo : EIATTR_KPARAM_INFO
	.align		4
.L_13:
        /*0038*/ 	.byte	0x04, 0x17
        /*003a*/ 	.short	(.L_15 - .L_14)
.L_14:
        /*003c*/ 	.word	0x00000000
        /*0040*/ 	.short	0x0005
        /*0042*/ 	.short	0x0028
        /*0044*/ 	.byte	0x00, 0xf4, 0x21, 0x00


	//----- nvinfo : EIATTR_KPARAM_INFO
	.align		4
.L_15:
        /*0048*/ 	.byte	0x04, 0x17
        /*004a*/ 	.short	(.L_17 - .L_16)
.L_16:
        /*004c*/ 	.word	0x00000000
        /*0050*/ 	.short	0x0004
        /*0052*/ 	.short	0x0020
        /*0054*/ 	.byte	0x00, 0xf4, 0x21, 0x00


	//----- nvinfo : EIATTR_KPARAM_INFO
	.align		4
.L_17:
        /*0058*/ 	.byte	0x04, 0x17
        /*005a*/ 	.short	(.L_19 - .L_18)
.L_18:
        /*005c*/ 	.word	0x00000000
        /*0060*/ 	.short	0x0003
        /*0062*/ 	.short	0x0018
        /*0064*/ 	.byte	0x00, 0xf4, 0x21, 0x00


	//----- nvinfo : EIATTR_KPARAM_INFO
	.align		4
.L_19:
        /*0068*/ 	.byte	0x04, 0x17
        /*006a*/ 	.short	(.L_21 - .L_20)
.L_20:
        /*006c*/ 	.word	0x00000000
        /*0070*/ 	.short	0x0002
        /*0072*/ 	.short	0x0010
        /*0074*/ 	.byte	0x00, 0xf4, 0x21, 0x00


	//----- nvinfo : EIATTR_KPARAM_INFO
	.align		4
.L_21:
        /*0078*/ 	.byte	0x04, 0x17
        /*007a*/ 	.short	(.L_23 - .L_22)
.L_22:
        /*007c*/ 	.word	0x00000000
        /*0080*/ 	.short	0x0001
        /*0082*/ 	.short	0x0008
        /*0084*/ 	.byte	0x00, 0xf4, 0x21, 0x00


	//----- nvinfo : EIATTR_KPARAM_INFO
	.align		4
.L_23:
        /*0088*/ 	.byte	0x04, 0x17
        /*008a*/ 	.short	(.L_25 - .L_24)
.L_24:
        /*008c*/ 	.word	0x00000000
        /*0090*/ 	.short	0x0000
        /*0092*/ 	.short	0x0000
        /*0094*/ 	.byte	0x00, 0xf4, 0x21, 0x00


	//----- nvinfo : EIATTR_MAXREG_COUNT
	.align		4
.L_25:
        /*0098*/ 	.byte	0x03, 0x1b
        /*009a*/ 	.short	0x00ff


	//----- nvinfo : EIATTR_EXIT_INSTR_OFFSETS
	.align		4
        /*009c*/ 	.byte	0x04, 0x1c
        /*009e*/ 	.short	(.L_27 - .L_26)


	//   ....[0]....
.L_26:
        /*00a0*/ 	.word	0x00000190


	//----- nvinfo : EIATTR_REQNTID
	.align		4
.L_27:
        /*00a4*/ 	.byte	0x04, 0x10
        /*00a6*/ 	.short	(.L_29 - .L_28)
.L_28:
        /*00a8*/ 	.word	0x00000080
        /*00ac*/ 	.word	0x00000001
        /*00b0*/ 	.word	0x00000001
.L_29:


//--------------------- .nv.callgraph             --------------------------
	.section	.nv.callgraph,"",@"SHT_CUDA_CALLGRAPH"
	.align	4
	.sectionentsize	8
	.align		4
        /*0000*/ 	.word	0x00000000
	.align		4
        /*0004*/ 	.word	0xffffffff
	.align		4
        /*0008*/ 	.word	0x00000000
	.align		4
        /*000c*/ 	.word	0xfffffffe
	.align		4
        /*0010*/ 	.word	0x00000000
	.align		4
        /*0014*/ 	.word	0xfffffffd
	.align		4
        /*0018*/ 	.word	0x00000000
	.align		4
        /*001c*/ 	.word	0xfffffffc


//--------------------- .nv.rel.action            --------------------------
	.section	.nv.rel.action,"",@"SHT_CUDA_RELOCINFO"
	.align	8
	.sectionentsize	8
        /*0000*/ 	.byte	0x73, 0x00, 0x00, 0x00, 0x00, 0x00, 0x00, 0x00, 0x00, 0x00, 0x00, 0x11, 0x25, 0x00, 0x05, 0x36


//--------------------- .nv.constant0.triton_poi_fused_add_neg_19 --------------------------
	.section	.nv.constant0.triton_poi_fused_add_neg_19,"a",@progbits
	.sectionflags	@""
	.align	4
.nv.constant0.triton_poi_fused_add_neg_19:
	.zero		416


//--------------------- .text.triton_poi_fused_add_neg_19 --------------------------
	.section	.text.triton_poi_fused_add_neg_19,"ax",@progbits
	.sectioninfo	@"SHI_REGISTERS=18"
	.align	128
        .global         triton_poi_fused_add_neg_19
        .type           triton_poi_fused_add_neg_19,@function
        .size           triton_poi_fused_add_neg_19,(.L_x_1 - triton_poi_fused_add_neg_19)
        .other          triton_poi_fused_add_neg_19,@"STO_CUDA_ENTRY STV_DEFAULT"
triton_poi_fused_add_neg_19:
.text.triton_poi_fused_add_neg_19:
[----:B------:R-:W-:Y:S02]  /*0000*/  MOV R1, c[0x0][0x28] ;  /* 0x00000a0000017a02 */ /* 0x000fe40000000f00 */
[----:B------:R-:W0:Y:S01]  /*0010*/  S2R R0, SR_TID.X ;  /* 0x0000000000007919 */ /* 0x000e220000002100 */
[----:B------:R-:W-:Y:S01]  /*0020*/  MOV R15, 0x4 ;  /* 0x00000004000f7802 */ /* 0x000fe20000000f00 */
[----:B------:R-:W-:Y:S02]  /*0030*/  ULDC.64 UR4, c[0x0][0x118] ;  /* 0x0000460000047ab9 */ /* 0x000fe40000000a00 */
[----:B------:R-:W1:Y:S01]  /*0040*/  S2R R3, SR_CTAID.X ;  /* 0x0000000000037919 */ /* 0x000e620000002500 */
[----:B0-----:R-:W-:-:S04]  /*0050*/  LOP3.LUT R0, R0, 0x7f, RZ, 0xc0, !PT ;  /* 0x0000007f00007812 */ /* 0x001fc800078ec0ff */
[----:B-1----:R-:W-:-:S05]  /*0060*/  LEA R0, R3, R0, 0x7 ;  /* 0x0000000003007211 */ /* 0x002fca00078e38ff */
[----:B------:R-:W-:-:S04]  /*0070*/  IMAD.WIDE R4, R0, R15, c[0x0][0x168] ;  /* 0x00005a0000047625 */ /* 0x000fc800078e020f */
[CC--:B------:R-:W-:Y:S02]  /*0080*/  IMAD.WIDE R2, R0.reuse, R15.reuse, c[0x0][0x160] ;  /* 0x0000580000027625 */ /* 0x0c0fe400078e020f */
[----:B------:R-:W2:Y:S02]  /*0090*/  LDG.E R5, [R4.64] ;  /* 0x0000000404057981 */ /* 0x000ea4000c1e1900 */
[CC--:B------:R-:W-:Y:S02]  /*00a0*/  IMAD.WIDE R6, R0.reuse, R15.reuse, c[0x0][0x170] ;  /* 0x00005c0000067625 */ /* 0x0c0fe400078e020f */
[----:B------:R-:W2:Y:S02]  /*00b0*/  LDG.E R12, [R2.64] ;  /* 0x00000004020c7981 */ /* 0x000ea4000c1e1900 */
[CC--:B------:R-:W-:Y:S02]  /*00c0*/  IMAD.WIDE R8, R0.reuse, R15.reuse, c[0x0][0x178] ;  /* 0x00005e0000087625 */ /* 0x0c0fe400078e020f */
[----:B------:R-:W3:Y:S02]  /*00d0*/  LDG.E R6, [R6.64] ;  /* 0x0000000406067981 */ /* 0x000ee4000c1e1900 */
[----:B------:R-:W-:-:S02]  /*00e0*/  IMAD.WIDE R10, R0, R15, c[0x0][0x180] ;  /* 0x00006000000a7625 */ /* 0x000fc400078e020f */
[----:B------:R-:W4:Y:S04]  /*00f0*/  LDG.E R8, [R8.64] ;  /* 0x0000000408087981 */ /* 0x000f28000c1e1900 */
[----:B------:R-:W5:Y:S01]  /*0100*/  LDG.E R10, [R10.64] ;  /* 0x000000040a0a7981 */ /* 0x000f62000c1e1900 */
[----:B--2---:R-:W-:-:S04]  /*0110*/  FADD R13, R12, R5 ;  /* 0x000000050c0d7221 */ /* 0x004fc80000000000 */
[----:B---3--:R-:W-:-:S04]  /*0120*/  FADD R13, R6, R13 ;  /* 0x0000000d060d7221 */ /* 0x008fc80000000000 */
[----:B----4-:R-:W-:Y:S01]  /*0130*/  FADD R13, R8, R13 ;  /* 0x0000000d080d7221 */ /* 0x010fe20000000000 */
[----:B------:R-:W-:-:S03]  /*0140*/  IMAD.WIDE R4, R0, R15, c[0x0][0x188] ;  /* 0x0000620000047625 */ /* 0x000fc600078e020f */
[----:B-----5:R-:W-:-:S04]  /*0150*/  FADD R13, R10, R13 ;  /* 0x0000000d0a0d7221 */ /* 0x020fc80000000000 */
[----:B------:R-:W-:Y:S01]  /*0160*/  FADD R15, RZ, -R13 ;  /* 0x8000000dff0f7221 */ /* 0x000fe20000000000 */
[----:B------:R-:W-:Y:S04]  /*0170*/  STG.E [R2.64], R13 ;  /* 0x0000000d02007986 */ /* 0x000fe8000c101904 */
[----:B------:R-:W-:Y:S01]  /*0180*/  STG.E [R4.64], R15 ;  /* 0x0000000f04007986 */ /* 0x000fe2000c101904 */
[----:B------:R-:W-:Y:S05]  /*0190*/  EXIT ;  /* 0x000000000000794d */ /* 0x000fea0003800000 */
.L_x_0:
[----:B------:R-:W-:-:S00]  /*01a0*/  BRA `(.L_x_0) ;  /* 0xfffffff000007947 */ /* 0x000fc0000383ffff */
[----:B------:R-:W-:-:S00]  /*01b0*/  NOP ;  /* 0x0000000000007918 */ /* 0x000fc00000000000 */
        /* <DEDUP_REMOVED lines=12> */
.L_x_1:
